	.headerflags	@"EF_CUDA_TEXMODE_UNIFIED EF_CUDA_64BIT_ADDRESS EF_CUDA_ACCELERATORS EF_CUDA_SM90 EF_CUDA_VIRTUAL_SM(EF_CUDA_SM90)"
	.elftype	@"ET_EXEC"


//--------------------- .nv.info                  --------------------------
	.section	.nv.info,"",@"SHT_CUDA_INFO"
	.align	4


	//----- nvinfo : EIATTR_REGCOUNT
	.align		4
        /*0000*/ 	.byte	0x04, 0x2f
        /*0002*/ 	.short	(.L_1 - .L_0)
	.align		4
.L_0:
        /*0004*/ 	.word	index@(triton_poi_fused_convolution_relu_threshold_backward_20)
        /*0008*/ 	.word	0x00000010


	//----- nvinfo : EIATTR_MIN_STACK_SIZE
	.align		4
.L_1:
        /*000c*/ 	.byte	0x04, 0x12
        /*000e*/ 	.short	(.L_3 - .L_2)
	.align		4
.L_2:
        /*0010*/ 	.word	index@(triton_poi_fused_convolution_relu_threshold_backward_20)
        /*0014*/ 	.word	0x00000000


	//----- nvinfo : EIATTR_FRAME_SIZE
	.align		4
.L_3:
        /*0018*/ 	.byte	0x04, 0x11
        /*001a*/ 	.short	(.L_5 - .L_4)
	.align		4
.L_4:
        /*001c*/ 	.word	index@(triton_poi_fused_convolution_relu_threshold_backward_20)
        /*0020*/ 	.word	0x00000000


	//----- nvinfo : EIATTR_MIN_STACK_SIZE
	.align		4
.L_5:
        /*0024*/ 	.byte	0x04, 0x12
        /*0026*/ 	.short	(.L_7 - .L_6)
	.align		4
.L_6:
        /*0028*/ 	.word	index@(triton_poi_fused_convolution_relu_threshold_backward_20)
        /*002c*/ 	.word	0x00000000
.L_7:


//--------------------- .nv.info.triton_poi_fused_convolution_relu_threshold_backward_20 --------------------------
	.section	.nv.info.triton_poi_fused_convolution_relu_threshold_backward_20,"",@"SHT_CUDA_INFO"
	.sectionflags	@""
	.align	4


	//----- nvinfo : EIATTR_CUDA_API_VERSION
	.align		4
        /*0000*/ 	.byte	0x04, 0x37
        /*0002*/ 	.short	(.L_9 - .L_8)
.L_8:
        /*0004*/ 	.word	0x0000007c


	//----- nvinfo : EIATTR_KPARAM_INFO
	.align		4
.L_9:
        /*0008*/ 	.byte	0x04, 0x17
        /*000a*/ 	.short	(.L_11 - .L_10)
.L_10:
        /*000c*/ 	.word	0x00000000
        /*0010*/ 	.short	0x0004
        /*0012*/ 	.short	0x0020
        /*0014*/ 	.byte	0x00, 0xf0, 0x11, 0x00


	//----- nvinfo : EIATTR_KPARAM_INFO
	.align		4
.L_11:
        /*0018*/ 	.byte	0x04, 0x17
        /*001a*/ 	.short	(.L_13 - .L_12)
.L_12:
        /*001c*/ 	.word	0x00000000
        /*0020*/ 	.short	0x0003
        /*0022*/ 	.short	0x0018
        /*0024*/ 	.byte	0x00, 0xf4, 0x21, 0x00


	//----- nvinfo : EIATTR_KPARAM_INFO
	.align		4
.L_13:
        /*0028*/ 	.byte	0x04, 0x17
        /*002a*/ 	.short	(.L_15 - .L_14)
.L_14:
        /*002c*/ 	.word	0x00000000
        /*0030*/ 	.short	0x0002
        /*0032*/ 	.short	0x0010
        /*0034*/ 	.byte	0x00, 0xf4, 0x21, 0x00


	//----- nvinfo : EIATTR_KPARAM_INFO
	.align		4
.L_15:
        /*0038*/ 	.byte	0x04, 0x17
        /*003a*/ 	.short	(.L_17 - .L_16)
.L_16:
        /*003c*/ 	.word	0x00000000
        /*0040*/ 	.short	0x0001
        /*0042*/ 	.short	0x0008
        /*0044*/ 	.byte	0x00, 0xf4, 0x21, 0x00


	//----- nvinfo : EIATTR_KPARAM_INFO
	.align		4
.L_17:
        /*0048*/ 	.byte	0x04, 0x17
        /*004a*/ 	.short	(.L_19 - .L_18)
.L_18:
        /*004c*/ 	.word	0x00000000
        /*0050*/ 	.short	0x0000
        /*0052*/ 	.short	0x0000
        /*0054*/ 	.byte	0x00, 0xf4, 0x21, 0x00


	//----- nvinfo : EIATTR_SPARSE_MMA_MASK
	.align		4
.L_19:
        /*0058*/ 	.byte	0x03, 0x50
        /*005a*/ 	.short	0x0000


	//----- nvinfo : EIATTR_MAXREG_COUNT
	.align		4
        /*005c*/ 	.byte	0x03, 0x1b
        /*005e*/ 	.short	0x00ff


	//----- nvinfo : EIATTR_EXIT_INSTR_OFFSETS
	.align		4
        /*0060*/ 	.byte	0x04, 0x1c
        /*0062*/ 	.short	(.L_21 - .L_20)


	//   ....[0]....
.L_20:
        /*0064*/ 	.word	0x00000180


	//----- nvinfo : EIATTR_REQNTID
	.align		4
.L_21:
        /*0068*/ 	.byte	0x04, 0x10
        /*006a*/ 	.short	(.L_23 - .L_22)
.L_22:
        /*006c*/ 	.word	0x00000080
        /*0070*/ 	.word	0x00000001
        /*0074*/ 	.word	0x00000001


	//----- nvinfo : EIATTR_CBANK_PARAM_SIZE
	.align		4
.L_23:
        /*0078*/ 	.byte	0x03, 0x19
        /*007a*/ 	.short	0x0024


	//----- nvinfo : EIATTR_PARAM_CBANK
	.align		4
        /*007c*/ 	.byte	0x04, 0x0a
        /*007e*/ 	.short	(.L_25 - .L_24)
	.align		4
.L_24:
        /*0080*/ 	.word	index@(.nv.constant0.triton_poi_fused_convolution_relu_threshold_backward_20)
        /*0084*/ 	.short	0x0210
        /*0086*/ 	.short	0x0024


	//----- nvinfo : EIATTR_SW_WAR
	.align		4
.L_25:
        /*0088*/ 	.byte	0x04, 0x36
        /*008a*/ 	.short	(.L_27 - .L_26)
.L_26:
        /*008c*/ 	.word	0x00000008
.L_27:


//--------------------- .nv.callgraph             --------------------------
	.section	.nv.callgraph,"",@"SHT_CUDA_CALLGRAPH"
	.align	4
	.sectionentsize	8
	.align		4
        /*0000*/ 	.word	0x00000000
	.align		4
        /*0004*/ 	.word	0xffffffff
	.align		4
        /*0008*/ 	.word	0x00000000
	.align		4
        /*000c*/ 	.word	0xfffffffe
	.align		4
        /*0010*/ 	.word	0x00000000
	.align		4
        /*0014*/ 	.word	0xfffffffd
	.align		4
        /*0018*/ 	.word	0x00000000
	.align		4
        /*001c*/ 	.word	0xfffffffc


//--------------------- .text.triton_poi_fused_convolution_relu_threshold_backward_20 --------------------------
	.section	.text.triton_poi_fused_convolution_relu_threshold_backward_20,"ax",@progbits
	.align	128
        .global         triton_poi_fused_convolution_relu_threshold_backward_20
        .type           triton_poi_fused_convolution_relu_threshold_backward_20,@function
        .size           triton_poi_fused_convolution_relu_threshold_backward_20,(.L_x_1 - triton_poi_fused_convolution_relu_threshold_backward_20)
        .other          triton_poi_fused_convolution_relu_threshold_backward_20,@"STO_CUDA_ENTRY STV_DEFAULT"
triton_poi_fused_convolution_relu_threshold_backward_20:
.text.triton_poi_fused_convolution_relu_threshold_backward_20:
[----:B------:R-:W-:Y:S01]  /*0000*/  LDC R1, c[0x0][0x28] ;  /* 0x00000a00ff017b82 */ /* 0x000fe20000000800 */
[----:B------:R-:W1:Y:S07]  /*0010*/  S2R R0, SR_TID.X ;  /* 0x0000000000007919 */ /* 0x000e6e0000002100 */
[----:B------:R-:W2:Y:S01]  /*0020*/  LDC.64 R2, c[0x0][0x210] ;  /* 0x00008400ff027b82 */ /* 0x000ea20000000a00 */
[----:B------:R-:W-:Y:S01]  /*0030*/  ULDC.64 UR4, c[0x0][0x208] ;  /* 0x0000820000047ab9 */ /* 0x000fe20000000a00 */
[----:B------:R-:W-:Y:S01]  /*0040*/  ULDC.64 UR6, c[0x0][0x228] ;  /* 0x00008a0000067ab9 */ /* 0x000fe20000000a00 */
[----:B------:R-:W3:Y:S05]  /*0050*/  S2R R7, SR_CTAID.X ;  /* 0x0000000000077919 */ /* 0x000eea0000002500 */
[----:B------:R-:W4:Y:S08]  /*0060*/  LDC.64 R4, c[0x0][0x218] ;  /* 0x00008600ff047b82 */ /* 0x000f300000000a00 */
[----:B------:R-:W5:Y:S01]  /*0070*/  LDC.64 R8, c[0x0][0x220] ;  /* 0x00008800ff087b82 */ /* 0x000f620000000a00 */
[----:B-1----:R-:W-:Y:S01]  /*0080*/  LOP3.LUT R0, R0, 0x7f, RZ, 0xc0, !PT ;  /* 0x0000007f00007812 */ /* 0x002fe200078ec0ff */
[----:B----4-:R-:W4:Y:S04]  /*0090*/  LDG.E R5, desc[UR4][R4.64] ;  /* 0x0000000404057981 */ /* 0x010f28000c1e1900 */
[----:B---3--:R-:W-:-:S04]  /*00a0*/  IMAD R7, R7, 0x80, R0 ;  /* 0x0000008007077824 */ /* 0x008fc800078e0200 */
[----:B--2---:R-:W-:-:S06]  /*00b0*/  IMAD.WIDE R2, R7, 0x4, R2 ;  /* 0x0000000407027825 */ /* 0x004fcc00078e0202 */
[----:B------:R-:W4:Y:S01]  /*00c0*/  LDG.E R2, desc[UR4][R2.64] ;  /* 0x0000000402027981 */ /* 0x000f22000c1e1900 */
[----:B------:R-:W-:Y:S01]  /*00d0*/  IMAD R13, R7, 0xd, RZ ;  /* 0x0000000d070d7824 */ /* 0x000fe200078e02ff */
[----:B------:R-:W-:-:S04]  /*00e0*/  IADD3 R6, P1, R7, UR6, RZ ;  /* 0x0000000607067c10 */ /* 0x000fc8000ff3e0ff */
[----:B------:R-:W-:Y:S01]  /*00f0*/  LEA.HI.X.SX32 R7, R7, UR7, 0x1, P1 ;  /* 0x0000000707077c11 */ /* 0x000fe200088f0eff */
[C---:B----4-:R-:W-:Y:S01]  /*0100*/  FADD R0, R2.reuse, R5 ;  /* 0x0000000502007221 */ /* 0x050fe20000000000 */
[----:B------:R-:W-:-:S04]  /*0110*/  FSETP.GEU.AND P0, PT, R2, -R5, PT ;  /* 0x800000050200720b */ /* 0x000fc80003f0e000 */
[----:B------:R-:W-:Y:S01]  /*0120*/  FSEL R11, R0, RZ, P0 ;  /* 0x000000ff000b7208 */ /* 0x000fe20000000000 */
[----:B-----5:R-:W-:-:S03]  /*0130*/  IMAD.WIDE R4, R13, 0x4, R8 ;  /* 0x000000040d047825 */ /* 0x020fc600078e0208 */
[----:B------:R-:W-:-:S04]  /*0140*/  FSETP.GTU.AND P0, PT, R11, RZ, PT ;  /* 0x000000ff0b00720b */ /* 0x000fc80003f0c000 */
[----:B------:R-:W-:Y:S01]  /*0150*/  SEL R3, RZ, 0x1, P0 ;  /* 0x00000001ff037807 */ /* 0x000fe20000000000 */
[----:B------:R-:W-:Y:S04]  /*0160*/  STG.E desc[UR4][R4.64], R11 ;  /* 0x0000000b04007986 */ /* 0x000fe8000c101904 */
[----:B------:R-:W-:Y:S01]  /*0170*/  STG.E.U8 desc[UR4][R6.64], R3 ;  /* 0x0000000306007986 */ /* 0x000fe2000c101104 */
[----:B------:R-:W-:Y:S05]  /*0180*/  EXIT ;  /* 0x000000000000794d */ /* 0x000fea0003800000 */
.L_x_0:
[----:B------:R-:W-:-:S00]  /*0190*/  BRA `(.L_x_0) ;  /* 0xfffffffc00fc7947 */ /* 0x000fc0000383ffff */
[----:B------:R-:W-:-:S00]  /*01a0*/  NOP ;  /* 0x0000000000007918 */ /* 0x000fc00000000000 */
        /* <DEDUP_REMOVED lines=13> */
.L_x_1:


//--------------------- .nv.constant0.triton_poi_fused_convolution_relu_threshold_backward_20 --------------------------
	.section	.nv.constant0.triton_poi_fused_convolution_relu_threshold_backward_20,"a",@progbits
	.sectionflags	@""
	.align	4
.nv.constant0.triton_poi_fused_convolution_relu_threshold_backward_20:
	.zero		564
